//
// Generated by NVIDIA NVVM Compiler
//
// Compiler Build ID: CL-36424714
// Cuda compilation tools, release 13.0, V13.0.88
// Based on NVVM 20.0.0
//

.version 9.0
.target sm_100
.address_size 64

	// .globl	_Z8consumerPSt6atomicIiEPmS2_S2_

.visible .entry _Z8consumerPSt6atomicIiEPmS2_S2_(
	.param .u64 .ptr .align 1 _Z8consumerPSt6atomicIiEPmS2_S2__param_0,
	.param .u64 .ptr .align 1 _Z8consumerPSt6atomicIiEPmS2_S2__param_1,
	.param .u64 .ptr .align 1 _Z8consumerPSt6atomicIiEPmS2_S2__param_2,
	.param .u64 .ptr .align 1 _Z8consumerPSt6atomicIiEPmS2_S2__param_3
)
{
	.reg .b64 	%rd<4>;

	ld.param.u64 	%rd1, [_Z8consumerPSt6atomicIiEPmS2_S2__param_2];
	cvta.to.global.u64 	%rd2, %rd1;
	membar.sys;
	mov.b64 	%rd3, 88;
	st.global.u64 	[%rd2], %rd3;
	ret;

}


// ===== COMPILED SASS (sm_100) =====

	.target	sm_100

	.elftype	@"ET_EXEC"


//--------------------- .note.nv.tkinfo           --------------------------
	.section	.note.nv.tkinfo,"",@"SHT_NOTE"
	.sectionflags	@"SHF_NOTE_NV_TKINFO"
	.tkinfo
        /*0018*/ 	.word	0x00000002
        /*0030*/ 	.string	""
        /*0030*/ 	.string	"ptxas"
        /*0030*/ 	.string	"Cuda compilation tools, release 13.0, V13.0.88"
        /*0030*/ 	.string	"Build cuda_13.0.r13.0/compiler.36424714_0"
        /*0030*/ 	.string	"-arch sm_100 -m 64 "



//--------------------- .note.nv.cuinfo           --------------------------
	.section	.note.nv.cuinfo,"",@"SHT_NOTE"
	.sectionflags	@"SHF_NOTE_NV_CUINFO"
        /*0018*/ 	.short	0x0002
        /*001a*/ 	.short	0x0064
        /*001c*/ 	.short	0x0082
	.zero		2


//--------------------- .nv.info                  --------------------------
	.section	.nv.info,"",@"SHT_CUDA_INFO"
	.align	4


	//----- nvinfo : EIATTR_REGCOUNT
	.align		4
        /*0000*/ 	.byte	0x04, 0x2f
        /*0002*/ 	.short	(.L_1 - .L_0)
	.align		4
.L_0:
        /*0004*/ 	.word	index@(_Z8consumerPSt6atomicIiEPmS2_S2_)
        /*0008*/ 	.word	0x00000008


	//----- nvinfo : EIATTR_FRAME_SIZE
	.align		4
.L_1:
        /*000c*/ 	.byte	0x04, 0x11
        /*000e*/ 	.short	(.L_3 - .L_2)
	.align		4
.L_2:
        /*0010*/ 	.word	index@(_Z8consumerPSt6atomicIiEPmS2_S2_)
        /*0014*/ 	.word	0x00000000


	//----- nvinfo : EIATTR_MIN_STACK_SIZE
	.align		4
.L_3:
        /*0018*/ 	.byte	0x04, 0x12
        /*001a*/ 	.short	(.L_5 - .L_4)
	.align		4
.L_4:
        /*001c*/ 	.word	index@(_Z8consumerPSt6atomicIiEPmS2_S2_)
        /*0020*/ 	.word	0x00000000
.L_5:


//--------------------- .nv.compat                --------------------------
	.section	.nv.compat,"",@"SHT_CUDA_COMPAT_INFO"
	.align	4
        /*0000*/ 	.byte	0x02, 0x09, 0x00, 0x00, 0x02, 0x02, 0x01, 0x00, 0x02, 0x05, 0x05, 0x00, 0x03, 0x07, 0x01, 0x01
        /*0010*/ 	.byte	0x02, 0x03, 0x00, 0x00, 0x02, 0x06, 0x01, 0x00, 0x04, 0x0b, 0x08, 0x00, 0x09, 0x00, 0x00, 0x00
        /*0020*/ 	.byte	0x00, 0x00, 0x00, 0x00


//--------------------- .nv.info._Z8consumerPSt6atomicIiEPmS2_S2_ --------------------------
	.section	.nv.info._Z8consumerPSt6atomicIiEPmS2_S2_,"",@"SHT_CUDA_INFO"
	.sectionflags	@""
	.align	4


	//----- nvinfo : EIATTR_CUDA_API_VERSION
	.align		4
        /*0000*/ 	.byte	0x04, 0x37
        /*0002*/ 	.short	(.L_7 - .L_6)
.L_6:
        /*0004*/ 	.word	0x00000082


	//----- nvinfo : EIATTR_KPARAM_INFO
	.align		4
.L_7:
        /*0008*/ 	.byte	0x04, 0x17
        /*000a*/ 	.short	(.L_9 - .L_8)
.L_8:
        /*000c*/ 	.word	0x00000000
        /*0010*/ 	.short	0x0003
        /*0012*/ 	.short	0x0018
        /*0014*/ 	.byte	0x00, 0xf5, 0x21, 0x00


	//----- nvinfo : EIATTR_KPARAM_INFO
	.align		4
.L_9:
        /*0018*/ 	.byte	0x04, 0x17
        /*001a*/ 	.short	(.L_11 - .L_10)
.L_10:
        /*001c*/ 	.word	0x00000000
        /*0020*/ 	.short	0x0002
        /*0022*/ 	.short	0x0010
        /*0024*/ 	.byte	0x00, 0xf5, 0x21, 0x00


	//----- nvinfo : EIATTR_KPARAM_INFO
	.align		4
.L_11:
        /*0028*/ 	.byte	0x04, 0x17
        /*002a*/ 	.short	(.L_13 - .L_12)
.L_12:
        /*002c*/ 	.word	0x00000000
        /*0030*/ 	.short	0x0001
        /*0032*/ 	.short	0x0008
        /*0034*/ 	.byte	0x00, 0xf5, 0x21, 0x00


	//----- nvinfo : EIATTR_KPARAM_INFO
	.align		4
.L_13:
        /*0038*/ 	.byte	0x04, 0x17
        /*003a*/ 	.short	(.L_15 - .L_14)
.L_14:
        /*003c*/ 	.word	0x00000000
        /*0040*/ 	.short	0x0000
        /*0042*/ 	.short	0x0000
        /*0044*/ 	.byte	0x00, 0xf5, 0x21, 0x00


	//----- nvinfo : EIATTR_SPARSE_MMA_MASK
	.align		4
.L_15:
        /*0048*/ 	.byte	0x03, 0x50
        /*004a*/ 	.short	0x0000


	//----- nvinfo : EIATTR_MAXREG_COUNT
	.align		4
        /*004c*/ 	.byte	0x03, 0x1b
        /*004e*/ 	.short	0x00ff


	//----- nvinfo : EIATTR_MERCURY_ISA_VERSION
	.align		4
        /*0050*/ 	.byte	0x03, 0x5f
        /*0052*/ 	.short	0x0101


	//----- nvinfo : EIATTR_VRC_CTA_INIT_COUNT
	.align		4
        /*0054*/ 	.byte	0x02, 0x4a
	.zero		1
	.zero		1


	//----- nvinfo : EIATTR_EXIT_INSTR_OFFSETS
	.align		4
        /*0058*/ 	.byte	0x04, 0x1c
        /*005a*/ 	.short	(.L_17 - .L_16)


	//   ....[0]....
.L_16:
        /*005c*/ 	.word	0x000000a0


	//----- nvinfo : EIATTR_CBANK_PARAM_SIZE
	.align		4
.L_17:
        /*0060*/ 	.byte	0x03, 0x19
        /*0062*/ 	.short	0x0020


	//----- nvinfo : EIATTR_PARAM_CBANK
	.align		4
        /*0064*/ 	.byte	0x04, 0x0a
        /*0066*/ 	.short	(.L_19 - .L_18)
	.align		4
.L_18:
        /*0068*/ 	.word	index@(.nv.constant0._Z8consumerPSt6atomicIiEPmS2_S2_)
        /*006c*/ 	.short	0x0380
        /*006e*/ 	.short	0x0020


	//----- nvinfo : EIATTR_SW_WAR
	.align		4
.L_19:
        /*0070*/ 	.byte	0x04, 0x36
        /*0072*/ 	.short	(.L_21 - .L_20)
.L_20:
        /*0074*/ 	.word	0x00000008
.L_21:


//--------------------- .nv.callgraph             --------------------------
	.section	.nv.callgraph,"",@"SHT_CUDA_CALLGRAPH"
	.align	4
	.sectionentsize	8
	.align		4
        /*0000*/ 	.word	0x00000000
	.align		4
        /*0004*/ 	.word	0xffffffff
	.align		4
        /*0008*/ 	.word	0x00000000
	.align		4
        /*000c*/ 	.word	0xfffffffe
	.align		4
        /*0010*/ 	.word	0x00000000
	.align		4
        /*0014*/ 	.word	0xfffffffd
	.align		4
        /*0018*/ 	.word	0x00000000
	.align		4
        /*001c*/ 	.word	0xfffffffc


//--------------------- .text._Z8consumerPSt6atomicIiEPmS2_S2_ --------------------------
	.section	.text._Z8consumerPSt6atomicIiEPmS2_S2_,"ax",@progbits
	.align	128
        .global         _Z8consumerPSt6atomicIiEPmS2_S2_
        .type           _Z8consumerPSt6atomicIiEPmS2_S2_,@function
        .size           _Z8consumerPSt6atomicIiEPmS2_S2_,(.L_x_1 - _Z8consumerPSt6atomicIiEPmS2_S2_)
        .other          _Z8consumerPSt6atomicIiEPmS2_S2_,@"STO_CUDA_ENTRY STV_DEFAULT"
_Z8consumerPSt6atomicIiEPmS2_S2_:
.text._Z8consumerPSt6atomicIiEPmS2_S2_:
[----:B------:R-:W-:Y:S08]  /*0000*/  LDC R1, c[0x0][0x37c] ;  /* 0x0000df00ff017b82 */ /* 0x000ff00000000800 */
[----:B------:R-:W0:Y:S01]  /*0010*/  LDC.64 R2, c[0x0][0x390] ;  /* 0x0000e400ff027b82 */ /* 0x000e220000000a00 */
[----:B------:R-:W-:Y:S01]  /*0020*/  HFMA2 R4, -RZ, RZ, 0, 5.245208740234375e-06 ;  /* 0x00000058ff047431 */ /* 0x000fe200000001ff */
[----:B------:R-:W-:Y:S01]  /*0030*/  MOV R5, 0x0 ;  /* 0x0000000000057802 */ /* 0x000fe20000000f00 */
[----:B------:R-:W0:Y:S01]  /*0040*/  LDCU.64 UR4, c[0x0][0x358] ;  /* 0x00006b00ff0477ac */ /* 0x000e220008000a00 */
[----:B------:R-:W-:Y:S06]  /*0050*/  MEMBAR.SC.SYS ;  /* 0x0000000000007992 */ /* 0x000fec0000003000 */
[----:B------:R-:W-:-:S00]  /*0060*/  ERRBAR ;  /* 0x00000000000079ab */ /* 0x000fc00000000000 */
[----:B------:R-:W-:Y:S06]  /*0070*/  CGAERRBAR ;  /* 0x00000000000075ab */ /* 0x000fec0000000000 */
[----:B------:R-:W-:Y:S04]  /*0080*/  CCTL.IVALL ;  /* 0x00000000ff00798f */ /* 0x000fe80002000000 */
[----:B0-----:R-:W-:Y:S01]  /*0090*/  STG.E.64 desc[UR4][R2.64], R4 ;  /* 0x0000000402007986 */ /* 0x001fe2000c101b04 */
[----:B------:R-:W-:Y:S05]  /*00a0*/  EXIT ;  /* 0x000000000000794d */ /* 0x000fea0003800000 */
.L_x_0:
[----:B------:R-:W-:-:S00]  /*00b0*/  BRA `(.L_x_0) ;  /* 0xfffffffc00fc7947 */ /* 0x000fc0000383ffff */
[----:B------:R-:W-:-:S00]  /*00c0*/  NOP ;  /* 0x0000000000007918 */ /* 0x000fc00000000000 */
        /* <DEDUP_REMOVED lines=11> */
.L_x_1:


//--------------------- .nv.shared.reserved.0     --------------------------
	.section	.nv.shared.reserved.0,"aw",@nobits
	.weak		__nv_reservedSMEM_offset_0_alias
	.size		__nv_reservedSMEM_offset_0_alias, 0, 64
	.other		__nv_reservedSMEM_offset_0_alias,@"STO_CUDA_RESERVED_SHARED STV_DEFAULT"
__nv_reservedSMEM_offset_0_alias:
	.zero		0
	.zero		64


//--------------------- .nv.constant0._Z8consumerPSt6atomicIiEPmS2_S2_ --------------------------
	.section	.nv.constant0._Z8consumerPSt6atomicIiEPmS2_S2_,"a",@progbits
	.sectionflags	@""
	.align	4
.nv.constant0._Z8consumerPSt6atomicIiEPmS2_S2_:
	.zero		928


//--------------------- SYMBOLS --------------------------

	.type		.nv.reservedSmem.offset0,@object
	.size		.nv.reservedSmem.offset0,0x4
